	.headerflags	@"EF_CUDA_TEXMODE_UNIFIED EF_CUDA_64BIT_ADDRESS EF_CUDA_ACCELERATORS EF_CUDA_SM90 EF_CUDA_VIRTUAL_SM(EF_CUDA_SM90)"
	.elftype	@"ET_EXEC"


//--------------------- .nv.info                  --------------------------
	.section	.nv.info,"",@"SHT_CUDA_INFO"
	.align	4


	//----- nvinfo : EIATTR_REGCOUNT
	.align		4
        /*0000*/ 	.byte	0x04, 0x2f
        /*0002*/ 	.short	(.L_1 - .L_0)
	.align		4
.L_0:
        /*0004*/ 	.word	index@(triton_poi_fused_div_sum_3)
        /*0008*/ 	.word	0x00000016


	//----- nvinfo : EIATTR_MIN_STACK_SIZE
	.align		4
.L_1:
        /*000c*/ 	.byte	0x04, 0x12
        /*000e*/ 	.short	(.L_3 - .L_2)
	.align		4
.L_2:
        /*0010*/ 	.word	index@(triton_poi_fused_div_sum_3)
        /*0014*/ 	.word	0x00000000


	//----- nvinfo : EIATTR_FRAME_SIZE
	.align		4
.L_3:
        /*0018*/ 	.byte	0x04, 0x11
        /*001a*/ 	.short	(.L_5 - .L_4)
	.align		4
.L_4:
        /*001c*/ 	.word	index@(triton_poi_fused_div_sum_3)
        /*0020*/ 	.word	0x00000000


	//----- nvinfo : EIATTR_MIN_STACK_SIZE
	.align		4
.L_5:
        /*0024*/ 	.byte	0x04, 0x12
        /*0026*/ 	.short	(.L_7 - .L_6)
	.align		4
.L_6:
        /*0028*/ 	.word	index@(triton_poi_fused_div_sum_3)
        /*002c*/ 	.word	0x00000000
.L_7:


//--------------------- .nv.info.triton_poi_fused_div_sum_3 --------------------------
	.section	.nv.info.triton_poi_fused_div_sum_3,"",@"SHT_CUDA_INFO"
	.sectionflags	@""
	.align	4


	//----- nvinfo : EIATTR_CUDA_API_VERSION
	.align		4
        /*0000*/ 	.byte	0x04, 0x37
        /*0002*/ 	.short	(.L_9 - .L_8)
.L_8:
        /*0004*/ 	.word	0x0000007c


	//----- nvinfo : EIATTR_KPARAM_INFO
	.align		4
.L_9:
        /*0008*/ 	.byte	0x04, 0x17
        /*000a*/ 	.short	(.L_11 - .L_10)
.L_10:
        /*000c*/ 	.word	0x00000000
        /*0010*/ 	.short	0x0002
        /*0012*/ 	.short	0x0010
        /*0014*/ 	.byte	0x00, 0xf0, 0x11, 0x00


	//----- nvinfo : EIATTR_KPARAM_INFO
	.align		4
.L_11:
        /*0018*/ 	.byte	0x04, 0x17
        /*001a*/ 	.short	(.L_13 - .L_12)
.L_12:
        /*001c*/ 	.word	0x00000000
        /*0020*/ 	.short	0x0001
        /*0022*/ 	.short	0x0008
        /*0024*/ 	.byte	0x00, 0xf4, 0x21, 0x00


	//----- nvinfo : EIATTR_KPARAM_INFO
	.align		4
.L_13:
        /*0028*/ 	.byte	0x04, 0x17
        /*002a*/ 	.short	(.L_15 - .L_14)
.L_14:
        /*002c*/ 	.word	0x00000000
        /*0030*/ 	.short	0x0000
        /*0032*/ 	.short	0x0000
        /*0034*/ 	.byte	0x00, 0xf4, 0x21, 0x00


	//----- nvinfo : EIATTR_SPARSE_MMA_MASK
	.align		4
.L_15:
        /*0038*/ 	.byte	0x03, 0x50
        /*003a*/ 	.short	0x0000


	//----- nvinfo : EIATTR_MAXREG_COUNT
	.align		4
        /*003c*/ 	.byte	0x03, 0x1b
        /*003e*/ 	.short	0x00ff


	//----- nvinfo : EIATTR_EXIT_INSTR_OFFSETS
	.align		4
        /*0040*/ 	.byte	0x04, 0x1c
        /*0042*/ 	.short	(.L_17 - .L_16)


	//   ....[0]....
.L_16:
        /*0044*/ 	.word	0x00000260


	//   ....[1]....
        /*0048*/ 	.word	0x000002a0


	//----- nvinfo : EIATTR_REQNTID
	.align		4
.L_17:
        /*004c*/ 	.byte	0x04, 0x10
        /*004e*/ 	.short	(.L_19 - .L_18)
.L_18:
        /*0050*/ 	.word	0x00000080
        /*0054*/ 	.word	0x00000001
        /*0058*/ 	.word	0x00000001


	//----- nvinfo : EIATTR_CBANK_PARAM_SIZE
	.align		4
.L_19:
        /*005c*/ 	.byte	0x03, 0x19
        /*005e*/ 	.short	0x0014


	//----- nvinfo : EIATTR_PARAM_CBANK
	.align		4
        /*0060*/ 	.byte	0x04, 0x0a
        /*0062*/ 	.short	(.L_21 - .L_20)
	.align		4
.L_20:
        /*0064*/ 	.word	index@(.nv.constant0.triton_poi_fused_div_sum_3)
        /*0068*/ 	.short	0x0210
        /*006a*/ 	.short	0x0014


	//----- nvinfo : EIATTR_SW_WAR
	.align		4
.L_21:
        /*006c*/ 	.byte	0x04, 0x36
        /*006e*/ 	.short	(.L_23 - .L_22)
.L_22:
        /*0070*/ 	.word	0x00000008
.L_23:


//--------------------- .nv.callgraph             --------------------------
	.section	.nv.callgraph,"",@"SHT_CUDA_CALLGRAPH"
	.align	4
	.sectionentsize	8
	.align		4
        /*0000*/ 	.word	0x00000000
	.align		4
        /*0004*/ 	.word	0xffffffff
	.align		4
        /*0008*/ 	.word	0x00000000
	.align		4
        /*000c*/ 	.word	0xfffffffe
	.align		4
        /*0010*/ 	.word	0x00000000
	.align		4
        /*0014*/ 	.word	0xfffffffd
	.align		4
        /*0018*/ 	.word	0x00000000
	.align		4
        /*001c*/ 	.word	0xfffffffc


//--------------------- .text.triton_poi_fused_div_sum_3 --------------------------
	.section	.text.triton_poi_fused_div_sum_3,"ax",@progbits
	.align	128
        .global         triton_poi_fused_div_sum_3
        .type           triton_poi_fused_div_sum_3,@function
        .size           triton_poi_fused_div_sum_3,(.L_x_1 - triton_poi_fused_div_sum_3)
        .other          triton_poi_fused_div_sum_3,@"STO_CUDA_ENTRY STV_DEFAULT"
triton_poi_fused_div_sum_3:
.text.triton_poi_fused_div_sum_3:
[----:B------:R-:W0:Y:S02]  /*0000*/  LDC R1, c[0x0][0x28] ;  /* 0x00000a00ff017b82 */ /* 0x000e240000000800 */
[----:B------:R-:W1:Y:S01]  /*0010*/  S2R R0, SR_TID.X ;  /* 0x0000000000007919 */ /* 0x000e620000002100 */
[----:B------:R-:W-:Y:S01]  /*0020*/  CS2R R6, SRZ ;  /* 0x0000000000067805 */ /* 0x000fe2000001ff00 */
[----:B------:R-:W-:Y:S01]  /*0030*/  ULDC.64 UR4, c[0x0][0x208] ;  /* 0x0000820000047ab9 */ /* 0x000fe20000000a00 */
[----:B------:R-:W2:Y:S01]  /*0040*/  S2R R3, SR_CTAID.X ;  /* 0x0000000000037919 */ /* 0x000ea20000002500 */
[----:B-1----:R-:W-:-:S04]  /*0050*/  SHF.L.U32 R0, R0, 0x1, RZ ;  /* 0x0000000100007819 */ /* 0x002fc800000006ff */
[----:B------:R-:W-:-:S04]  /*0060*/  LOP3.LUT R0, R0, 0xfe, RZ, 0xc0, !PT ;  /* 0x000000fe00007812 */ /* 0x000fc800078ec0ff */
[----:B--2---:R-:W-:Y:S02]  /*0070*/  LEA R0, R3, R0, 0x8 ;  /* 0x0000000003007211 */ /* 0x004fe400078e40ff */
[----:B------:R-:W1:Y:S02]  /*0080*/  LDC.64 R2, c[0x0][0x210] ;  /* 0x00008400ff027b82 */ /* 0x000e640000000a00 */
[----:B------:R-:W-:Y:S02]  /*0090*/  SHF.R.S32.HI R5, RZ, 0x1f, R0 ;  /* 0x0000001fff057819 */ /* 0x000fe40000011400 */
[----:B------:R-:W-:Y:S02]  /*00a0*/  ISETP.GE.AND P0, PT, R0, 0x100, PT ;  /* 0x000001000000780c */ /* 0x000fe40003f06270 */
[----:B------:R-:W-:-:S04]  /*00b0*/  LEA.HI R5, R5, R0, RZ, 0x6 ;  /* 0x0000000005057211 */ /* 0x000fc800078f30ff */
[C---:B------:R-:W-:Y:S02]  /*00c0*/  SHF.L.U32 R4, R5.reuse, 0x2, RZ ;  /* 0x0000000205047819 */ /* 0x040fe400000006ff */
[----:B------:R-:W-:Y:S02]  /*00d0*/  LOP3.LUT R5, R5, 0xffffffc0, RZ, 0xc0, !PT ;  /* 0xffffffc005057812 */ /* 0x000fe400078ec0ff */
[----:B------:R-:W-:-:S04]  /*00e0*/  LOP3.LUT R4, R4, 0xffffff00, RZ, 0xc0, !PT ;  /* 0xffffff0004047812 */ /* 0x000fc800078ec0ff */
[----:B------:R-:W-:Y:S02]  /*00f0*/  IADD3 R9, R4, R0, -R5 ;  /* 0x0000000004097210 */ /* 0x000fe40007ffe805 */
[----:B------:R-:W-:-:S03]  /*0100*/  CS2R R4, SRZ ;  /* 0x0000000000047805 */ /* 0x000fc6000001ff00 */
[C---:B------:R-:W-:Y:S01]  /*0110*/  VIADD R13, R9.reuse, 0x40 ;  /* 0x00000040090d7836 */ /* 0x040fe20000000000 */
[----:B------:R-:W-:Y:S01]  /*0120*/  IADD3 R15, R9, 0x80, RZ ;  /* 0x00000080090f7810 */ /* 0x000fe20007ffe0ff */
[----:B-1----:R-:W-:-:S04]  /*0130*/  IMAD.WIDE R10, R9, 0x4, R2 ;  /* 0x00000004090a7825 */ /* 0x002fc800078e0202 */
[--C-:B------:R-:W-:Y:S01]  /*0140*/  IMAD.WIDE R12, R13, 0x4, R2.reuse ;  /* 0x000000040d0c7825 */ /* 0x100fe200078e0202 */
[----:B------:R1:W2:Y:S03]  /*0150*/  @!P0 LDG.E.64 R4, desc[UR4][R10.64] ;  /* 0x000000040a048981 */ /* 0x0002a6000c1e1b00 */
[----:B------:R-:W-:Y:S01]  /*0160*/  VIADD R17, R9, 0xc0 ;  /* 0x000000c009117836 */ /* 0x000fe20000000000 */
[----:B------:R-:W-:Y:S01]  /*0170*/  CS2R R8, SRZ ;  /* 0x0000000000087805 */ /* 0x000fe2000001ff00 */
[--C-:B------:R-:W-:Y:S01]  /*0180*/  IMAD.WIDE R14, R15, 0x4, R2.reuse ;  /* 0x000000040f0e7825 */ /* 0x100fe200078e0202 */
[----:B------:R-:W2:Y:S03]  /*0190*/  @!P0 LDG.E.64 R6, desc[UR4][R12.64] ;  /* 0x000000040c068981 */ /* 0x000ea6000c1e1b00 */
[----:B------:R-:W-:Y:S01]  /*01a0*/  IMAD.WIDE R2, R17, 0x4, R2 ;  /* 0x0000000411027825 */ /* 0x000fe200078e0202 */
[----:B------:R-:W-:Y:S01]  /*01b0*/  CS2R R16, SRZ ;  /* 0x0000000000107805 */ /* 0x000fe2000001ff00 */
[----:B------:R-:W3:Y:S01]  /*01c0*/  @!P0 LDG.E.64 R8, desc[UR4][R14.64] ;  /* 0x000000040e088981 */ /* 0x000ee2000c1e1b00 */
[----:B-1----:R-:W1:Y:S04]  /*01d0*/  LDC.64 R10, c[0x0][0x218] ;  /* 0x00008600ff0a7b82 */ /* 0x002e680000000a00 */
[----:B------:R-:W4:Y:S01]  /*01e0*/  @!P0 LDG.E.64 R16, desc[UR4][R2.64] ;  /* 0x0000000402108981 */ /* 0x000f22000c1e1b00 */
[----:B--2---:R-:W-:Y:S01]  /*01f0*/  FADD R19, R6, R4 ;  /* 0x0000000406137221 */ /* 0x004fe20000000000 */
[----:B------:R-:W-:-:S03]  /*0200*/  FADD R4, R7, R5 ;  /* 0x0000000507047221 */ /* 0x000fc60000000000 */
[----:B---3--:R-:W-:Y:S01]  /*0210*/  FADD R19, R19, R8 ;  /* 0x0000000813137221 */ /* 0x008fe20000000000 */
[----:B------:R-:W-:Y:S01]  /*0220*/  FADD R6, R4, R9 ;  /* 0x0000000904067221 */ /* 0x000fe20000000000 */
[----:B-1----:R-:W-:-:S04]  /*0230*/  IMAD.WIDE R4, R0, 0x4, R10 ;  /* 0x0000000400047825 */ /* 0x002fc800078e020a */
[----:B----4-:R-:W-:Y:S01]  /*0240*/  FADD R16, R19, R16 ;  /* 0x0000001013107221 */ /* 0x010fe20000000000 */
[----:B------:R-:W-:Y:S01]  /*0250*/  FADD R6, R6, R17 ;  /* 0x0000001106067221 */ /* 0x000fe20000000000 */
[----:B------:R-:W-:Y:S06]  /*0260*/  @P0 EXIT ;  /* 0x000000000000094d */ /* 0x000fec0003800000 */
[----:B------:R-:W-:Y:S01]  /*0270*/  FMUL R16, R16, 0.25 ;  /* 0x3e80000010107820 */ /* 0x000fe20000400000 */
[----:B------:R-:W-:-:S05]  /*0280*/  FMUL R17, R6, 0.25 ;  /* 0x3e80000006117820 */ /* 0x000fca0000400000 */
[----:B------:R-:W-:Y:S01]  /*0290*/  STG.E.64 desc[UR4][R4.64], R16 ;  /* 0x0000001004007986 */ /* 0x000fe2000c101b04 */
[----:B------:R-:W-:Y:S05]  /*02a0*/  EXIT ;  /* 0x000000000000794d */ /* 0x000fea0003800000 */
.L_x_0:
[----:B------:R-:W-:-:S00]  /*02b0*/  BRA `(.L_x_0) ;  /* 0xfffffffc00fc7947 */ /* 0x000fc0000383ffff */
[----:B------:R-:W-:-:S00]  /*02c0*/  NOP ;  /* 0x0000000000007918 */ /* 0x000fc00000000000 */
        /* <DEDUP_REMOVED lines=11> */
.L_x_1:


//--------------------- .nv.constant0.triton_poi_fused_div_sum_3 --------------------------
	.section	.nv.constant0.triton_poi_fused_div_sum_3,"a",@progbits
	.sectionflags	@""
	.align	4
.nv.constant0.triton_poi_fused_div_sum_3:
	.zero		548
